	.headerflags	@"EF_CUDA_TEXMODE_UNIFIED EF_CUDA_64BIT_ADDRESS EF_CUDA_ACCELERATORS EF_CUDA_SM90 EF_CUDA_VIRTUAL_SM(EF_CUDA_SM90)"
	.elftype	@"ET_EXEC"


//--------------------- .nv.info                  --------------------------
	.section	.nv.info,"",@"SHT_CUDA_INFO"
	.align	4


	//----- nvinfo : EIATTR_REGCOUNT
	.align		4
        /*0000*/ 	.byte	0x04, 0x2f
        /*0002*/ 	.short	(.L_1 - .L_0)
	.align		4
.L_0:
        /*0004*/ 	.word	index@(triton_poi_fused_convolution_18)
        /*0008*/ 	.word	0x00000020


	//----- nvinfo : EIATTR_MIN_STACK_SIZE
	.align		4
.L_1:
        /*000c*/ 	.byte	0x04, 0x12
        /*000e*/ 	.short	(.L_3 - .L_2)
	.align		4
.L_2:
        /*0010*/ 	.word	index@(triton_poi_fused_convolution_18)
        /*0014*/ 	.word	0x00000000


	//----- nvinfo : EIATTR_FRAME_SIZE
	.align		4
.L_3:
        /*0018*/ 	.byte	0x04, 0x11
        /*001a*/ 	.short	(.L_5 - .L_4)
	.align		4
.L_4:
        /*001c*/ 	.word	index@(triton_poi_fused_convolution_18)
        /*0020*/ 	.word	0x00000000


	//----- nvinfo : EIATTR_MIN_STACK_SIZE
	.align		4
.L_5:
        /*0024*/ 	.byte	0x04, 0x12
        /*0026*/ 	.short	(.L_7 - .L_6)
	.align		4
.L_6:
        /*0028*/ 	.word	index@(triton_poi_fused_convolution_18)
        /*002c*/ 	.word	0x00000000
.L_7:


//--------------------- .nv.info.triton_poi_fused_convolution_18 --------------------------
	.section	.nv.info.triton_poi_fused_convolution_18,"",@"SHT_CUDA_INFO"
	.sectionflags	@""
	.align	4


	//----- nvinfo : EIATTR_CUDA_API_VERSION
	.align		4
        /*0000*/ 	.byte	0x04, 0x37
        /*0002*/ 	.short	(.L_9 - .L_8)
.L_8:
        /*0004*/ 	.word	0x0000007c


	//----- nvinfo : EIATTR_KPARAM_INFO
	.align		4
.L_9:
        /*0008*/ 	.byte	0x04, 0x17
        /*000a*/ 	.short	(.L_11 - .L_10)
.L_10:
        /*000c*/ 	.word	0x00000000
        /*0010*/ 	.short	0x0004
        /*0012*/ 	.short	0x001c
        /*0014*/ 	.byte	0x00, 0xf0, 0x11, 0x00


	//----- nvinfo : EIATTR_KPARAM_INFO
	.align		4
.L_11:
        /*0018*/ 	.byte	0x04, 0x17
        /*001a*/ 	.short	(.L_13 - .L_12)
.L_12:
        /*001c*/ 	.word	0x00000000
        /*0020*/ 	.short	0x0003
        /*0022*/ 	.short	0x0018
        /*0024*/ 	.byte	0x00, 0xf0, 0x11, 0x00


	//----- nvinfo : EIATTR_KPARAM_INFO
	.align		4
.L_13:
        /*0028*/ 	.byte	0x04, 0x17
        /*002a*/ 	.short	(.L_15 - .L_14)
.L_14:
        /*002c*/ 	.word	0x00000000
        /*0030*/ 	.short	0x0002
        /*0032*/ 	.short	0x0010
        /*0034*/ 	.byte	0x00, 0xf4, 0x21, 0x00


	//----- nvinfo : EIATTR_KPARAM_INFO
	.align		4
.L_15:
        /*0038*/ 	.byte	0x04, 0x17
        /*003a*/ 	.short	(.L_17 - .L_16)
.L_16:
        /*003c*/ 	.word	0x00000000
        /*0040*/ 	.short	0x0001
        /*0042*/ 	.short	0x0008
        /*0044*/ 	.byte	0x00, 0xf4, 0x21, 0x00


	//----- nvinfo : EIATTR_KPARAM_INFO
	.align		4
.L_17:
        /*0048*/ 	.byte	0x04, 0x17
        /*004a*/ 	.short	(.L_19 - .L_18)
.L_18:
        /*004c*/ 	.word	0x00000000
        /*0050*/ 	.short	0x0000
        /*0052*/ 	.short	0x0000
        /*0054*/ 	.byte	0x00, 0xf4, 0x21, 0x00


	//----- nvinfo : EIATTR_SPARSE_MMA_MASK
	.align		4
.L_19:
        /*0058*/ 	.byte	0x03, 0x50
        /*005a*/ 	.short	0x0000


	//----- nvinfo : EIATTR_MAXREG_COUNT
	.align		4
        /*005c*/ 	.byte	0x03, 0x1b
        /*005e*/ 	.short	0x00ff


	//----- nvinfo : EIATTR_EXIT_INSTR_OFFSETS
	.align		4
        /*0060*/ 	.byte	0x04, 0x1c
        /*0062*/ 	.short	(.L_21 - .L_20)


	//   ....[0]....
.L_20:
        /*0064*/ 	.word	0x000008b0


	//   ....[1]....
        /*0068*/ 	.word	0x000008d0


	//----- nvinfo : EIATTR_REQNTID
	.align		4
.L_21:
        /*006c*/ 	.byte	0x04, 0x10
        /*006e*/ 	.short	(.L_23 - .L_22)
.L_22:
        /*0070*/ 	.word	0x00000100
        /*0074*/ 	.word	0x00000001
        /*0078*/ 	.word	0x00000001


	//----- nvinfo : EIATTR_CBANK_PARAM_SIZE
	.align		4
.L_23:
        /*007c*/ 	.byte	0x03, 0x19
        /*007e*/ 	.short	0x0020


	//----- nvinfo : EIATTR_PARAM_CBANK
	.align		4
        /*0080*/ 	.byte	0x04, 0x0a
        /*0082*/ 	.short	(.L_25 - .L_24)
	.align		4
.L_24:
        /*0084*/ 	.word	index@(.nv.constant0.triton_poi_fused_convolution_18)
        /*0088*/ 	.short	0x0210
        /*008a*/ 	.short	0x0020


	//----- nvinfo : EIATTR_SW_WAR
	.align		4
.L_25:
        /*008c*/ 	.byte	0x04, 0x36
        /*008e*/ 	.short	(.L_27 - .L_26)
.L_26:
        /*0090*/ 	.word	0x00000008
.L_27:


//--------------------- .nv.callgraph             --------------------------
	.section	.nv.callgraph,"",@"SHT_CUDA_CALLGRAPH"
	.align	4
	.sectionentsize	8
	.align		4
        /*0000*/ 	.word	0x00000000
	.align		4
        /*0004*/ 	.word	0xffffffff
	.align		4
        /*0008*/ 	.word	0x00000000
	.align		4
        /*000c*/ 	.word	0xfffffffe
	.align		4
        /*0010*/ 	.word	0x00000000
	.align		4
        /*0014*/ 	.word	0xfffffffd
	.align		4
        /*0018*/ 	.word	0x00000000
	.align		4
        /*001c*/ 	.word	0xfffffffc


//--------------------- .text.triton_poi_fused_convolution_18 --------------------------
	.section	.text.triton_poi_fused_convolution_18,"ax",@progbits
	.sectionflags	@"SHF_BARRIERS=1"
	.align	128
        .global         triton_poi_fused_convolution_18
        .type           triton_poi_fused_convolution_18,@function
        .size           triton_poi_fused_convolution_18,(.L_x_1 - triton_poi_fused_convolution_18)
        .other          triton_poi_fused_convolution_18,@"STO_CUDA_ENTRY STV_DEFAULT"
triton_poi_fused_convolution_18:
.text.triton_poi_fused_convolution_18:
[----:B------:R-:W0:Y:S02]  /*0000*/  LDC R1, c[0x0][0x28] ;  /* 0x00000a00ff017b82 */ /* 0x000e240000000800 */
[----:B------:R-:W1:Y:S01]  /*0010*/  S2R R0, SR_TID.X ;  /* 0x0000000000007919 */ /* 0x000e620000002100 */
[----:B------:R-:W2:Y:S01]  /*0020*/  S2UR UR5, SR_CgaCtaId ;  /* 0x00000000000579c3 */ /* 0x000ea20000008800 */
[----:B------:R-:W-:Y:S01]  /*0030*/  UMOV UR4, 0x400 ;  /* 0x0000040000047882 */ /* 0x000fe20000000000 */
[----:B------:R-:W-:Y:S01]  /*0040*/  ULDC.64 UR6, c[0x0][0x208] ;  /* 0x0000820000067ab9 */ /* 0x000fe20000000a00 */
[----:B------:R-:W3:Y:S01]  /*0050*/  S2R R3, SR_CTAID.X ;  /* 0x0000000000037919 */ /* 0x000ee20000002500 */
[----:B------:R-:W4:Y:S04]  /*0060*/  S2R R20, SR_CTAID.Y ;  /* 0x0000000000147919 */ /* 0x000f280000002600 */
[----:B------:R-:W5:Y:S01]  /*0070*/  LDC.64 R22, c[0x0][0x210] ;  /* 0x00008400ff167b82 */ /* 0x000f620000000a00 */
[----:B--2---:R-:W-:Y:S01]  /*0080*/  UPRMT UR4, UR5, 0x654, UR4 ;  /* 0x0000065405047896 */ /* 0x004fe20008000004 */
[----:B-1----:R-:W-:Y:S01]  /*0090*/  SHF.R.U32.HI R5, RZ, 0x2, R0 ;  /* 0x00000002ff057819 */ /* 0x002fe20000011600 */
[----:B------:R-:W-:-:S02]  /*00a0*/  IMAD.SHL.U32 R4, R0, 0x400, RZ ;  /* 0x0000040000047824 */ /* 0x000fc400078e00ff */
[----:B------:R-:W-:Y:S01]  /*00b0*/  IMAD.SHL.U32 R2, R0, 0x4, RZ ;  /* 0x0000000400027824 */ /* 0x000fe200078e00ff */
[----:B------:R-:W-:Y:S01]  /*00c0*/  SGXT.U32 R5, R5, 0x6 ;  /* 0x000000060505781a */ /* 0x000fe20000000000 */
[----:B---3--:R-:W-:Y:S01]  /*00d0*/  IMAD.SHL.U32 R3, R3, 0x10, RZ ;  /* 0x0000001003037824 */ /* 0x008fe200078e00ff */
[----:B------:R-:W-:Y:S02]  /*00e0*/  LOP3.LUT R6, R4, 0xc00, RZ, 0xc0, !PT ;  /* 0x00000c0004067812 */ /* 0x000fe400078ec0ff */
[----:B----4-:R-:W-:Y:S02]  /*00f0*/  PRMT R4, R5, 0x6540, R20 ;  /* 0x0000654005047816 */ /* 0x010fe40000000014 */
[----:B------:R-:W-:Y:S02]  /*0100*/  LOP3.LUT R17, R3, 0xc, R2, 0xf8, !PT ;  /* 0x0000000c03117812 */ /* 0x000fe400078ef802 */
[C---:B------:R-:W-:Y:S02]  /*0110*/  LOP3.LUT R5, R6.reuse, R5, RZ, 0xfc, !PT ;  /* 0x0000000506057212 */ /* 0x040fe400078efcff */
[----:B------:R-:W-:Y:S01]  /*0120*/  LOP3.LUT R7, R6, 0x100, RZ, 0xfc, !PT ;  /* 0x0000010006077812 */ /* 0x000fe200078efcff */
[----:B------:R-:W-:Y:S01]  /*0130*/  IMAD R27, R4, 0x40, R17 ;  /* 0x00000040041b7824 */ /* 0x000fe200078e0211 */
[----:B------:R-:W-:-:S02]  /*0140*/  LOP3.LUT R8, R6, 0x200, RZ, 0xfc, !PT ;  /* 0x0000020006087812 */ /* 0x000fc400078efcff */
[C---:B------:R-:W-:Y:S01]  /*0150*/  LOP3.LUT R9, R6.reuse, 0x300, RZ, 0xfc, !PT ;  /* 0x0000030006097812 */ /* 0x040fe200078efcff */
[----:B-----5:R-:W-:Y:S01]  /*0160*/  IMAD.WIDE R26, R27, 0x4, R22 ;  /* 0x000000041b1a7825 */ /* 0x020fe200078e0216 */
[----:B------:R-:W-:Y:S02]  /*0170*/  LEA.HI R6, R6, UR4, RZ, 0x1c ;  /* 0x0000000406067c11 */ /* 0x000fe4000f8fe0ff */
[----:B------:R-:W-:Y:S02]  /*0180*/  ISETP.GE.AND P0, PT, R17, 0x40, PT ;  /* 0x000000401100780c */ /* 0x000fe40003f06270 */
[----:B------:R-:W-:Y:S01]  /*0190*/  LEA.HI R8, R8, UR4, RZ, 0x1c ;  /* 0x0000000408087c11 */ /* 0x000fe2000f8fe0ff */
[C---:B------:R-:W-:Y:S01]  /*01a0*/  IMAD R21, R5.reuse, 0x4, R6 ;  /* 0x0000000405157824 */ /* 0x040fe200078e0206 */
[C---:B------:R-:W-:Y:S02]  /*01b0*/  ISETP.LT.AND P1, PT, R4.reuse, 0x200, !P0 ;  /* 0x000002000400780c */ /* 0x040fe40004721270 */
[----:B------:R-:W-:Y:S01]  /*01c0*/  LOP3.LUT R6, R4, 0x40, RZ, 0xfc, !PT ;  /* 0x0000004004067812 */ /* 0x000fe200078efcff */
[----:B------:R-:W-:Y:S01]  /*01d0*/  IMAD R25, R5, 0x4, R8 ;  /* 0x0000000405197824 */ /* 0x000fe200078e0208 */
[----:B------:R-:W-:-:S02]  /*01e0*/  LEA.HI R24, R7, UR4, RZ, 0x1c ;  /* 0x0000000407187c11 */ /* 0x000fc4000f8fe0ff */
[----:B------:R-:W-:Y:S01]  /*01f0*/  LEA.HI R28, R9, UR4, RZ, 0x1c ;  /* 0x00000004091c7c11 */ /* 0x000fe2000f8fe0ff */
[----:B------:R-:W-:Y:S01]  /*0200*/  IMAD R19, R6, 0x40, R17 ;  /* 0x0000004006137824 */ /* 0x000fe200078e0211 */
[----:B------:R-:W-:Y:S01]  /*0210*/  LOP3.LUT R8, R4, 0x80, RZ, 0xfc, !PT ;  /* 0x0000008004087812 */ /* 0x000fe200078efcff */
[C---:B------:R-:W-:Y:S01]  /*0220*/  IMAD R24, R5.reuse, 0x4, R24 ;  /* 0x0000000405187824 */ /* 0x040fe200078e0218 */
[----:B------:R-:W-:Y:S01]  /*0230*/  ISETP.LT.AND P2, PT, R6, 0x200, !P0 ;  /* 0x000002000600780c */ /* 0x000fe20004741270 */
[----:B------:R-:W-:Y:S01]  /*0240*/  IMAD R28, R5, 0x4, R28 ;  /* 0x00000004051c7824 */ /* 0x000fe200078e021c */
[----:B------:R-:W-:Y:S02]  /*0250*/  LOP3.LUT R10, R4, 0xc0, RZ, 0xfc, !PT ;  /* 0x000000c0040a7812 */ /* 0x000fe400078efcff */
[----:B------:R-:W-:Y:S02]  /*0260*/  CS2R R4, SRZ ;  /* 0x0000000000047805 */ /* 0x000fe4000001ff00 */
[----:B------:R-:W-:-:S02]  /*0270*/  CS2R R6, SRZ ;  /* 0x0000000000067805 */ /* 0x000fc4000001ff00 */
[C---:B------:R-:W-:Y:S01]  /*0280*/  ISETP.LT.AND P3, PT, R8.reuse, 0x200, !P0 ;  /* 0x000002000800780c */ /* 0x040fe20004761270 */
[--C-:B------:R-:W-:Y:S01]  /*0290*/  IMAD R29, R8, 0x40, R17.reuse ;  /* 0x00000040081d7824 */ /* 0x100fe200078e0211 */
[C---:B------:R-:W-:Y:S01]  /*02a0*/  ISETP.LT.AND P0, PT, R10.reuse, 0x200, !P0 ;  /* 0x000002000a00780c */ /* 0x040fe20004701270 */
[----:B------:R-:W-:Y:S01]  /*02b0*/  IMAD R17, R10, 0x40, R17 ;  /* 0x000000400a117824 */ /* 0x000fe200078e0211 */
[----:B------:R-:W-:Y:S02]  /*02c0*/  CS2R R8, SRZ ;  /* 0x0000000000087805 */ /* 0x000fe4000001ff00 */
[----:B------:R-:W-:Y:S01]  /*02d0*/  CS2R R10, SRZ ;  /* 0x00000000000a7805 */ /* 0x000fe2000001ff00 */
[--C-:B------:R-:W-:Y:S01]  /*02e0*/  IMAD.WIDE R18, R19, 0x4, R22.reuse ;  /* 0x0000000413127825 */ /* 0x100fe200078e0216 */
[----:B------:R1:W2:Y:S01]  /*02f0*/  @P1 LDG.E.EL.128 R4, desc[UR6][R26.64] ;  /* 0x000000061a041981 */ /* 0x0002a2000c2e1d00 */
[----:B------:R-:W-:Y:S02]  /*0300*/  CS2R R12, SRZ ;  /* 0x00000000000c7805 */ /* 0x000fe4000001ff00 */
[----:B------:R-:W-:Y:S01]  /*0310*/  CS2R R14, SRZ ;  /* 0x00000000000e7805 */ /* 0x000fe2000001ff00 */
[----:B------:R3:W4:Y:S01]  /*0320*/  @P2 LDG.E.EL.128 R8, desc[UR6][R18.64] ;  /* 0x0000000612082981 */ /* 0x000722000c2e1d00 */
[----:B-1----:R-:W-:-:S04]  /*0330*/  IMAD.WIDE R26, R29, 0x4, R22 ;  /* 0x000000041d1a7825 */ /* 0x002fc800078e0216 */
[----:B------:R-:W-:Y:S01]  /*0340*/  IMAD.WIDE R22, R17, 0x4, R22 ;  /* 0x0000000411167825 */ /* 0x000fe200078e0216 */
[----:B------:R-:W-:Y:S02]  /*0350*/  CS2R R16, SRZ ;  /* 0x0000000000107805 */ /* 0x000fe4000001ff00 */
[----:B---3--:R-:W-:Y:S01]  /*0360*/  CS2R R18, SRZ ;  /* 0x0000000000127805 */ /* 0x008fe2000001ff00 */
[----:B------:R-:W3:Y:S05]  /*0370*/  @P3 LDG.E.EL.128 R12, desc[UR6][R26.64] ;  /* 0x000000061a0c3981 */ /* 0x000eea000c2e1d00 */
[----:B------:R1:W5:Y:S01]  /*0380*/  @P0 LDG.E.EL.128 R16, desc[UR6][R22.64] ;  /* 0x0000000616100981 */ /* 0x000362000c2e1d00 */
[----:B------:R-:W-:-:S02]  /*0390*/  LOP3.LUT R29, R2, 0xfc, RZ, 0xc0, !PT ;  /* 0x000000fc021d7812 */ /* 0x000fc400078ec0ff */
[----:B------:R-:W-:Y:S02]  /*03a0*/  LOP3.LUT R2, R2, 0x3fc, RZ, 0xc0, !PT ;  /* 0x000003fc02027812 */ /* 0x000fe400078ec0ff */
[----:B------:R-:W-:Y:S02]  /*03b0*/  SHF.R.U32.HI R0, RZ, 0x6, R0 ;  /* 0x00000006ff007819 */ /* 0x000fe40000011600 */
[----:B------:R-:W-:Y:S02]  /*03c0*/  PRMT R20, R29, 0x6540, R20 ;  /* 0x000065401d147816 */ /* 0x000fe40000000014 */
[----:B------:R-:W-:Y:S01]  /*03d0*/  SGXT.U32 R0, R0, 0x2 ;  /* 0x000000020000781a */ /* 0x000fe20000000000 */
[----:B-1----:R-:W1:Y:S01]  /*03e0*/  S2R R22, SR_TID.X ;  /* 0x0000000000167919 */ /* 0x002e620000002100 */
[----:B------:R-:W-:Y:S02]  /*03f0*/  ISETP.GE.AND P0, PT, R20, 0x200, PT ;  /* 0x000002001400780c */ /* 0x000fe40003f06270 */
[----:B------:R-:W-:-:S04]  /*0400*/  LOP3.LUT R0, R3, R0, RZ, 0xfc, !PT ;  /* 0x0000000003007212 */ /* 0x000fc800078efcff */
[C---:B------:R-:W-:Y:S02]  /*0410*/  ISETP.LT.AND P1, PT, R0.reuse, 0x40, !P0 ;  /* 0x000000400000780c */ /* 0x040fe40004721270 */
[----:B------:R-:W-:-:S04]  /*0420*/  LOP3.LUT R26, R0, 0x8, RZ, 0xfc, !PT ;  /* 0x00000008001a7812 */ /* 0x000fc800078efcff */
[----:B------:R-:W-:Y:S01]  /*0430*/  ISETP.LT.AND P3, PT, R26, 0x40, !P0 ;  /* 0x000000401a00780c */ /* 0x000fe20004761270 */
[----:B--2---:R1:W-:Y:S04]  /*0440*/  STS [R21], R4 ;  /* 0x0000000415007388 */ /* 0x0043e80000000800 */
[----:B------:R2:W-:Y:S04]  /*0450*/  STS [R24+0x400], R5 ;  /* 0x0004000518007388 */ /* 0x0005e80000000800 */
[----:B------:R-:W-:Y:S01]  /*0460*/  STS [R25+0x800], R6 ;  /* 0x0008000619007388 */ /* 0x000fe20000000800 */
[----:B-1----:R-:W-:-:S03]  /*0470*/  SHF.R.U32.HI R4, RZ, 0x2, R22 ;  /* 0x00000002ff047819 */ /* 0x002fc60000011616 */
[----:B------:R-:W-:Y:S01]  /*0480*/  STS [R28+0xc00], R7 ;  /* 0x000c00071c007388 */ /* 0x000fe20000000800 */
[----:B------:R-:W1:Y:S01]  /*0490*/  LDC.64 R22, c[0x0][0x218] ;  /* 0x00008600ff167b82 */ /* 0x000e620000000a00 */
[----:B------:R-:W-:Y:S02]  /*04a0*/  LOP3.LUT R4, R4, 0x30, RZ, 0xc0, !PT ;  /* 0x0000003004047812 */ /* 0x000fe400078ec0ff */
[----:B----4-:R4:W-:Y:S03]  /*04b0*/  STS [R21+0x100], R8 ;  /* 0x0001000815007388 */ /* 0x0109e60000000800 */
[----:B--2---:R-:W-:Y:S01]  /*04c0*/  VIADD R5, R4, UR4 ;  /* 0x0000000404057c36 */ /* 0x004fe20008000000 */
[----:B------:R2:W-:Y:S01]  /*04d0*/  STS [R24+0x500], R9 ;  /* 0x0005000918007388 */ /* 0x0005e20000000800 */
[C---:B------:R-:W-:Y:S02]  /*04e0*/  LOP3.LUT R4, R2.reuse, 0x400, RZ, 0xfc, !PT ;  /* 0x0000040002047812 */ /* 0x040fe400078efcff */
[----:B------:R-:W-:Y:S01]  /*04f0*/  IMAD R5, R2, 0x4, R5 ;  /* 0x0000000402057824 */ /* 0x000fe200078e0205 */
[----:B------:R2:W-:Y:S01]  /*0500*/  STS [R25+0x900], R10 ;  /* 0x0009000a19007388 */ /* 0x0005e20000000800 */
[----:B----4-:R-:W-:-:S03]  /*0510*/  SHF.R.U32.HI R8, RZ, 0x4, R4 ;  /* 0x00000004ff087819 */ /* 0x010fc60000011604 */
[----:B------:R4:W-:Y:S01]  /*0520*/  STS [R28+0xd00], R11 ;  /* 0x000d000b1c007388 */ /* 0x0009e20000000800 */
[----:B------:R-:W-:-:S03]  /*0530*/  LOP3.LUT R8, R8, 0x70, RZ, 0xc0, !PT ;  /* 0x0000007008087812 */ /* 0x000fc600078ec0ff */
[----:B---3--:R3:W-:Y:S01]  /*0540*/  STS [R21+0x200], R12 ;  /* 0x0002000c15007388 */ /* 0x0087e20000000800 */
[----:B--2---:R-:W-:Y:S02]  /*0550*/  SHF.R.S32.HI R9, RZ, 0x1f, R20 ;  /* 0x0000001fff097819 */ /* 0x004fe40000011414 */
[C---:B------:R-:W-:Y:S01]  /*0560*/  LOP3.LUT R10, R2.reuse, 0x800, RZ, 0xfc, !PT ;  /* 0x00000800020a7812 */ /* 0x040fe200078efcff */
[----:B------:R-:W-:Y:S01]  /*0570*/  STS [R24+0x600], R13 ;  /* 0x0006000d18007388 */ /* 0x000fe20000000800 */
[----:B------:R-:W-:Y:S02]  /*0580*/  LEA.HI R9, R9, R20, RZ, 0x7 ;  /* 0x0000001409097211 */ /* 0x000fe400078f38ff */
[----:B----4-:R-:W-:Y:S01]  /*0590*/  LOP3.LUT R11, R2, 0xc00, RZ, 0xfc, !PT ;  /* 0x00000c00020b7812 */ /* 0x010fe200078efcff */
[----:B------:R-:W-:Y:S01]  /*05a0*/  STS [R25+0xa00], R14 ;  /* 0x000a000e19007388 */ /* 0x000fe20000000800 */
[----:B------:R-:W-:Y:S02]  /*05b0*/  SHF.R.U32.HI R10, RZ, 0x4, R10 ;  /* 0x00000004ff0a7819 */ /* 0x000fe4000001160a */
[----:B---3--:R-:W-:Y:S01]  /*05c0*/  SHF.R.U32.HI R12, RZ, 0x4, R11 ;  /* 0x00000004ff0c7819 */ /* 0x008fe2000001160b */
[----:B------:R-:W-:Y:S01]  /*05d0*/  STS [R28+0xe00], R15 ;  /* 0x000e000f1c007388 */ /* 0x000fe20000000800 */
[----:B------:R-:W-:Y:S01]  /*05e0*/  LOP3.LUT R10, R10, 0xb0, RZ, 0xc0, !PT ;  /* 0x000000b00a0a7812 */ /* 0x000fe200078ec0ff */
[----:B------:R-:W-:Y:S01]  /*05f0*/  VIADD R11, R8, UR4 ;  /* 0x00000004080b7c36 */ /* 0x000fe20008000000 */
[----:B------:R-:W-:Y:S01]  /*0600*/  LOP3.LUT R12, R12, 0xf0, RZ, 0xc0, !PT ;  /* 0x000000f00c0c7812 */ /* 0x000fe200078ec0ff */
[----:B-----5:R2:W-:Y:S01]  /*0610*/  STS [R21+0x300], R16 ;  /* 0x0003001015007388 */ /* 0x0205e20000000800 */
[----:B------:R-:W-:-:S02]  /*0620*/  IMAD.SHL.U32 R8, R9, 0x40, RZ ;  /* 0x0000004009087824 */ /* 0x000fc400078e00ff */
[----:B------:R-:W-:Y:S01]  /*0630*/  VIADD R3, R10, UR4 ;  /* 0x000000040a037c36 */ /* 0x000fe20008000000 */
[----:B------:R-:W-:Y:S04]  /*0640*/  STS [R24+0x700], R17 ;  /* 0x0007001118007388 */ /* 0x000fe80000000800 */
[----:B------:R-:W-:Y:S01]  /*0650*/  STS [R25+0xb00], R18 ;  /* 0x000b001219007388 */ /* 0x000fe20000000800 */
[----:B--2---:R-:W-:-:S03]  /*0660*/  IMAD R16, R2, 0x4, R11 ;  /* 0x0000000402107824 */ /* 0x004fc600078e020b */
[----:B------:R2:W-:Y:S01]  /*0670*/  STS [R28+0xf00], R19 ;  /* 0x000f00131c007388 */ /* 0x0005e20000000800 */
[----:B------:R-:W-:Y:S02]  /*0680*/  VIADD R11, R12, UR4 ;  /* 0x000000040c0b7c36 */ /* 0x000fe40008000000 */
[C---:B------:R-:W-:Y:S01]  /*0690*/  IMAD R12, R2.reuse, 0x4, R3 ;  /* 0x00000004020c7824 */ /* 0x040fe200078e0203 */
[----:B------:R-:W-:Y:S01]  /*06a0*/  BAR.SYNC.DEFER_BLOCKING 0x0 ;  /* 0x0000000000007b1d */ /* 0x000fe20000010000 */
[----:B------:R-:W-:Y:S01]  /*06b0*/  IMAD R11, R2, 0x4, R11 ;  /* 0x00000004020b7824 */ /* 0x000fe200078e020b */
[----:B------:R-:W-:Y:S02]  /*06c0*/  LOP3.LUT R3, R9, 0xffffff80, RZ, 0xc0, !PT ;  /* 0xffffff8009037812 */ /* 0x000fe400078ec0ff */
[----:B------:R-:W-:Y:S02]  /*06d0*/  LOP3.LUT R2, R8, 0xffffe000, RZ, 0xc0, !PT ;  /* 0xffffe00008027812 */ /* 0x000fe400078ec0ff */
[----:B--2---:R-:W-:-:S02]  /*06e0*/  LOP3.LUT R28, R0, 0xc, RZ, 0xfc, !PT ;  /* 0x0000000c001c7812 */ /* 0x004fc400078efcff */
[----:B------:R-:W-:Y:S02]  /*06f0*/  IADD3 R3, R2, R20, -R3 ;  /* 0x0000001402037210 */ /* 0x000fe40007ffe803 */
[----:B------:R-:W2:Y:S01]  /*0700*/  LDC.64 R20, c[0x0][0x220] ;  /* 0x00008800ff147b82 */ /* 0x000ea20000000a00 */
[C---:B------:R-:W-:Y:S02]  /*0710*/  LOP3.LUT R2, R0.reuse, 0x4, RZ, 0xfc, !PT ;  /* 0x0000000400027812 */ /* 0x040fe400078efcff */
[--C-:B------:R-:W-:Y:S02]  /*0720*/  IMAD R27, R0, 0x80, R3.reuse ;  /* 0x00000080001b7824 */ /* 0x100fe400078e0203 */
[C---:B------:R-:W-:Y:S01]  /*0730*/  ISETP.LT.AND P2, PT, R2.reuse, 0x40, !P0 ;  /* 0x000000400200780c */ /* 0x040fe20004741270 */
[----:B------:R-:W-:Y:S01]  /*0740*/  IMAD R0, R2, 0x80, R3 ;  /* 0x0000008002007824 */ /* 0x000fe200078e0203 */
[----:B------:R-:W-:Y:S01]  /*0750*/  ISETP.LT.AND P0, PT, R28, 0x40, !P0 ;  /* 0x000000401c00780c */ /* 0x000fe20004701270 */
[----:B-1----:R-:W-:-:S04]  /*0760*/  IMAD.WIDE R24, R27, 0x4, R22 ;  /* 0x000000041b187825 */ /* 0x002fc800078e0216 */
[--C-:B------:R-:W-:Y:S01]  /*0770*/  IMAD R2, R26, 0x80, R3.reuse ;  /* 0x000000801a027824 */ /* 0x100fe200078e0203 */
[----:B------:R-:W1:Y:S01]  /*0780*/  LDS.128 R4, [R5] ;  /* 0x0000000005047984 */ /* 0x000e620000000c00 */
[----:B------:R-:W-:Y:S02]  /*0790*/  IMAD R3, R28, 0x80, R3 ;  /* 0x000000801c037824 */ /* 0x000fe400078e0203 */
[----:B------:R-:W-:Y:S01]  /*07a0*/  IMAD.WIDE R28, R0, 0x4, R22 ;  /* 0x00000004001c7825 */ /* 0x000fe200078e0216 */
[----:B------:R-:W3:Y:S04]  /*07b0*/  LDS.128 R16, [R16+0x1000] ;  /* 0x0010000010107984 */ /* 0x000ee80000000c00 */
[----:B------:R-:W4:Y:S01]  /*07c0*/  LDS.128 R12, [R12+0x2000] ;  /* 0x002000000c0c7984 */ /* 0x000f220000000c00 */
[----:B--2---:R-:W-:-:S03]  /*07d0*/  IMAD.WIDE R26, R27, 0x4, R20 ;  /* 0x000000041b1a7825 */ /* 0x004fc600078e0214 */
[----:B------:R-:W2:Y:S04]  /*07e0*/  LDS.128 R8, [R11+0x3000] ;  /* 0x003000000b087984 */ /* 0x000ea80000000c00 */
[----:B-1----:R1:W-:Y:S04]  /*07f0*/  @P1 STG.E.128 desc[UR6][R24.64], R4 ;  /* 0x0000000418001986 */ /* 0x0023e8000c101d06 */
[----:B---3--:R-:W-:Y:S01]  /*0800*/  @P2 STG.E.128 desc[UR6][R28.64], R16 ;  /* 0x000000101c002986 */ /* 0x008fe2000c101d06 */
[----:B-1----:R-:W-:-:S04]  /*0810*/  IMAD.WIDE R24, R2, 0x4, R22 ;  /* 0x0000000402187825 */ /* 0x002fc800078e0216 */
[----:B------:R-:W-:Y:S01]  /*0820*/  IMAD.WIDE R22, R3, 0x4, R22 ;  /* 0x0000000403167825 */ /* 0x000fe200078e0216 */
[----:B----4-:R1:W-:Y:S04]  /*0830*/  @P3 STG.E.128 desc[UR6][R24.64], R12 ;  /* 0x0000000c18003986 */ /* 0x0103e8000c101d06 */
[----:B--2---:R2:W-:Y:S04]  /*0840*/  @P0 STG.E.128 desc[UR6][R22.64], R8 ;  /* 0x0000000816000986 */ /* 0x0045e8000c101d06 */
[----:B------:R3:W-:Y:S01]  /*0850*/  @P1 STG.E.128 desc[UR6][R26.64], R4 ;  /* 0x000000041a001986 */ /* 0x0007e2000c101d06 */
[----:B-1----:R-:W-:-:S04]  /*0860*/  IMAD.WIDE R24, R2, 0x4, R20 ;  /* 0x0000000402187825 */ /* 0x002fc800078e0214 */
[----:B--2---:R-:W-:-:S04]  /*0870*/  IMAD.WIDE R22, R0, 0x4, R20 ;  /* 0x0000000400167825 */ /* 0x004fc800078e0214 */
[----:B------:R-:W-:Y:S01]  /*0880*/  IMAD.WIDE R20, R3, 0x4, R20 ;  /* 0x0000000403147825 */ /* 0x000fe200078e0214 */
[----:B------:R3:W-:Y:S04]  /*0890*/  @P2 STG.E.128 desc[UR6][R22.64], R16 ;  /* 0x0000001016002986 */ /* 0x0007e8000c101d06 */
[----:B------:R3:W-:Y:S01]  /*08a0*/  @P3 STG.E.128 desc[UR6][R24.64], R12 ;  /* 0x0000000c18003986 */ /* 0x0007e2000c101d06 */
[----:B------:R-:W-:Y:S05]  /*08b0*/  @!P0 EXIT ;  /* 0x000000000000894d */ /* 0x000fea0003800000 */
[----:B------:R-:W-:Y:S01]  /*08c0*/  STG.E.128 desc[UR6][R20.64], R8 ;  /* 0x0000000814007986 */ /* 0x000fe2000c101d06 */
[----:B------:R-:W-:Y:S05]  /*08d0*/  EXIT ;  /* 0x000000000000794d */ /* 0x000fea0003800000 */
.L_x_0:
[----:B------:R-:W-:-:S00]  /*08e0*/  BRA `(.L_x_0) ;  /* 0xfffffffc00fc7947 */ /* 0x000fc0000383ffff */
[----:B------:R-:W-:-:S00]  /*08f0*/  NOP ;  /* 0x0000000000007918 */ /* 0x000fc00000000000 */
        /* <DEDUP_REMOVED lines=8> */
.L_x_1:


//--------------------- .nv.shared.triton_poi_fused_convolution_18 --------------------------
	.section	.nv.shared.triton_poi_fused_convolution_18,"aw",@nobits
	.sectionflags	@""
	.align	16
	.zero		1024


//--------------------- .nv.constant0.triton_poi_fused_convolution_18 --------------------------
	.section	.nv.constant0.triton_poi_fused_convolution_18,"a",@progbits
	.sectionflags	@""
	.align	4
.nv.constant0.triton_poi_fused_convolution_18:
	.zero		560
